//
// Generated by NVIDIA NVVM Compiler
//
// Compiler Build ID: CL-36424714
// Cuda compilation tools, release 13.0, V13.0.88
// Based on NVVM 20.0.0
//

.version 9.0
.target sm_100
.address_size 64

	// .globl	_Z6VecAddPiS_S_

.visible .entry _Z6VecAddPiS_S_(
	.param .u64 .ptr .align 1 _Z6VecAddPiS_S__param_0,
	.param .u64 .ptr .align 1 _Z6VecAddPiS_S__param_1,
	.param .u64 .ptr .align 1 _Z6VecAddPiS_S__param_2
)
{
	.reg .b32 	%r<9>;
	.reg .b64 	%rd<11>;

	ld.param.u64 	%rd1, [_Z6VecAddPiS_S__param_0];
	ld.param.u64 	%rd2, [_Z6VecAddPiS_S__param_1];
	ld.param.u64 	%rd3, [_Z6VecAddPiS_S__param_2];
	cvta.to.global.u64 	%rd4, %rd3;
	cvta.to.global.u64 	%rd5, %rd2;
	cvta.to.global.u64 	%rd6, %rd1;
	mov.u32 	%r1, %ntid.x;
	mov.u32 	%r2, %ctaid.x;
	mul.lo.s32 	%r3, %r1, %r2;
	mov.u32 	%r4, %tid.x;
	mul.lo.s32 	%r5, %r3, %r4;
	mul.wide.s32 	%rd7, %r5, 4;
	add.s64 	%rd8, %rd6, %rd7;
	ld.global.u32 	%r6, [%rd8];
	add.s64 	%rd9, %rd5, %rd7;
	ld.global.u32 	%r7, [%rd9];
	add.s32 	%r8, %r7, %r6;
	add.s64 	%rd10, %rd4, %rd7;
	st.global.u32 	[%rd10], %r8;
	ret;

}


// ===== COMPILED SASS (sm_100) =====

	.target	sm_100

	.elftype	@"ET_EXEC"


//--------------------- .note.nv.tkinfo           --------------------------
	.section	.note.nv.tkinfo,"",@"SHT_NOTE"
	.sectionflags	@"SHF_NOTE_NV_TKINFO"
	.tkinfo
        /*0018*/ 	.word	0x00000002
        /*0030*/ 	.string	""
        /*0030*/ 	.string	"ptxas"
        /*0030*/ 	.string	"Cuda compilation tools, release 13.0, V13.0.88"
        /*0030*/ 	.string	"Build cuda_13.0.r13.0/compiler.36424714_0"
        /*0030*/ 	.string	"-arch sm_100 -m 64 "



//--------------------- .note.nv.cuinfo           --------------------------
	.section	.note.nv.cuinfo,"",@"SHT_NOTE"
	.sectionflags	@"SHF_NOTE_NV_CUINFO"
        /*0018*/ 	.short	0x0002
        /*001a*/ 	.short	0x0064
        /*001c*/ 	.short	0x0082
	.zero		2


//--------------------- .nv.info                  --------------------------
	.section	.nv.info,"",@"SHT_CUDA_INFO"
	.align	4


	//----- nvinfo : EIATTR_REGCOUNT
	.align		4
        /*0000*/ 	.byte	0x04, 0x2f
        /*0002*/ 	.short	(.L_1 - .L_0)
	.align		4
.L_0:
        /*0004*/ 	.word	index@(_Z6VecAddPiS_S_)
        /*0008*/ 	.word	0x0000000c


	//----- nvinfo : EIATTR_FRAME_SIZE
	.align		4
.L_1:
        /*000c*/ 	.byte	0x04, 0x11
        /*000e*/ 	.short	(.L_3 - .L_2)
	.align		4
.L_2:
        /*0010*/ 	.word	index@(_Z6VecAddPiS_S_)
        /*0014*/ 	.word	0x00000000


	//----- nvinfo : EIATTR_MIN_STACK_SIZE
	.align		4
.L_3:
        /*0018*/ 	.byte	0x04, 0x12
        /*001a*/ 	.short	(.L_5 - .L_4)
	.align		4
.L_4:
        /*001c*/ 	.word	index@(_Z6VecAddPiS_S_)
        /*0020*/ 	.word	0x00000000
.L_5:


//--------------------- .nv.compat                --------------------------
	.section	.nv.compat,"",@"SHT_CUDA_COMPAT_INFO"
	.align	4
        /*0000*/ 	.byte	0x02, 0x09, 0x00, 0x00, 0x02, 0x02, 0x01, 0x00, 0x02, 0x05, 0x05, 0x00, 0x03, 0x07, 0x01, 0x01
        /*0010*/ 	.byte	0x02, 0x03, 0x00, 0x00, 0x02, 0x06, 0x01, 0x00, 0x04, 0x0b, 0x08, 0x00, 0x09, 0x00, 0x00, 0x00
        /*0020*/ 	.byte	0x00, 0x00, 0x00, 0x00


//--------------------- .nv.info._Z6VecAddPiS_S_  --------------------------
	.section	.nv.info._Z6VecAddPiS_S_,"",@"SHT_CUDA_INFO"
	.sectionflags	@""
	.align	4


	//----- nvinfo : EIATTR_CUDA_API_VERSION
	.align		4
        /*0000*/ 	.byte	0x04, 0x37
        /*0002*/ 	.short	(.L_7 - .L_6)
.L_6:
        /*0004*/ 	.word	0x00000082


	//----- nvinfo : EIATTR_KPARAM_INFO
	.align		4
.L_7:
        /*0008*/ 	.byte	0x04, 0x17
        /*000a*/ 	.short	(.L_9 - .L_8)
.L_8:
        /*000c*/ 	.word	0x00000000
        /*0010*/ 	.short	0x0002
        /*0012*/ 	.short	0x0010
        /*0014*/ 	.byte	0x00, 0xf5, 0x21, 0x00


	//----- nvinfo : EIATTR_KPARAM_INFO
	.align		4
.L_9:
        /*0018*/ 	.byte	0x04, 0x17
        /*001a*/ 	.short	(.L_11 - .L_10)
.L_10:
        /*001c*/ 	.word	0x00000000
        /*0020*/ 	.short	0x0001
        /*0022*/ 	.short	0x0008
        /*0024*/ 	.byte	0x00, 0xf5, 0x21, 0x00


	//----- nvinfo : EIATTR_KPARAM_INFO
	.align		4
.L_11:
        /*0028*/ 	.byte	0x04, 0x17
        /*002a*/ 	.short	(.L_13 - .L_12)
.L_12:
        /*002c*/ 	.word	0x00000000
        /*0030*/ 	.short	0x0000
        /*0032*/ 	.short	0x0000
        /*0034*/ 	.byte	0x00, 0xf5, 0x21, 0x00


	//----- nvinfo : EIATTR_SPARSE_MMA_MASK
	.align		4
.L_13:
        /*0038*/ 	.byte	0x03, 0x50
        /*003a*/ 	.short	0x0000


	//----- nvinfo : EIATTR_MAXREG_COUNT
	.align		4
        /*003c*/ 	.byte	0x03, 0x1b
        /*003e*/ 	.short	0x00ff


	//----- nvinfo : EIATTR_MERCURY_ISA_VERSION
	.align		4
        /*0040*/ 	.byte	0x03, 0x5f
        /*0042*/ 	.short	0x0101


	//----- nvinfo : EIATTR_VRC_CTA_INIT_COUNT
	.align		4
        /*0044*/ 	.byte	0x02, 0x4a
	.zero		1
	.zero		1


	//----- nvinfo : EIATTR_EXIT_INSTR_OFFSETS
	.align		4
        /*0048*/ 	.byte	0x04, 0x1c
        /*004a*/ 	.short	(.L_15 - .L_14)


	//   ....[0]....
.L_14:
        /*004c*/ 	.word	0x00000110


	//----- nvinfo : EIATTR_CBANK_PARAM_SIZE
	.align		4
.L_15:
        /*0050*/ 	.byte	0x03, 0x19
        /*0052*/ 	.short	0x0018


	//----- nvinfo : EIATTR_PARAM_CBANK
	.align		4
        /*0054*/ 	.byte	0x04, 0x0a
        /*0056*/ 	.short	(.L_17 - .L_16)
	.align		4
.L_16:
        /*0058*/ 	.word	index@(.nv.constant0._Z6VecAddPiS_S_)
        /*005c*/ 	.short	0x0380
        /*005e*/ 	.short	0x0018


	//----- nvinfo : EIATTR_SW_WAR
	.align		4
.L_17:
        /*0060*/ 	.byte	0x04, 0x36
        /*0062*/ 	.short	(.L_19 - .L_18)
.L_18:
        /*0064*/ 	.word	0x00000008
.L_19:


//--------------------- .nv.callgraph             --------------------------
	.section	.nv.callgraph,"",@"SHT_CUDA_CALLGRAPH"
	.align	4
	.sectionentsize	8
	.align		4
        /*0000*/ 	.word	0x00000000
	.align		4
        /*0004*/ 	.word	0xffffffff
	.align		4
        /*0008*/ 	.word	0x00000000
	.align		4
        /*000c*/ 	.word	0xfffffffe
	.align		4
        /*0010*/ 	.word	0x00000000
	.align		4
        /*0014*/ 	.word	0xfffffffd
	.align		4
        /*0018*/ 	.word	0x00000000
	.align		4
        /*001c*/ 	.word	0xfffffffc


//--------------------- .text._Z6VecAddPiS_S_     --------------------------
	.section	.text._Z6VecAddPiS_S_,"ax",@progbits
	.align	128
        .global         _Z6VecAddPiS_S_
        .type           _Z6VecAddPiS_S_,@function
        .size           _Z6VecAddPiS_S_,(.L_x_1 - _Z6VecAddPiS_S_)
        .other          _Z6VecAddPiS_S_,@"STO_CUDA_ENTRY STV_DEFAULT"
_Z6VecAddPiS_S_:
.text._Z6VecAddPiS_S_:
[----:B------:R-:W-:Y:S01]  /*0000*/  LDC R1, c[0x0][0x37c] ;  /* 0x0000df00ff017b82 */ /* 0x000fe20000000800 */
[----:B------:R-:W0:Y:S07]  /*0010*/  S2R R9, SR_TID.X ;  /* 0x0000000000097919 */ /* 0x000e2e0000002100 */
[----:B------:R-:W1:Y:S01]  /*0020*/  S2UR UR5, SR_CTAID.X ;  /* 0x00000000000579c3 */ /* 0x000e620000002500 */
[----:B------:R-:W1:Y:S01]  /*0030*/  LDCU UR4, c[0x0][0x360] ;  /* 0x00006c00ff0477ac */ /* 0x000e620008000800 */
[----:B------:R-:W2:Y:S06]  /*0040*/  LDCU.64 UR6, c[0x0][0x358] ;  /* 0x00006b00ff0677ac */ /* 0x000eac0008000a00 */
[----:B------:R-:W3:Y:S08]  /*0050*/  LDC.64 R2, c[0x0][0x380] ;  /* 0x0000e000ff027b82 */ /* 0x000ef00000000a00 */
[----:B------:R-:W4:Y:S01]  /*0060*/  LDC.64 R4, c[0x0][0x388] ;  /* 0x0000e200ff047b82 */ /* 0x000f220000000a00 */
[----:B-1----:R-:W-:-:S07]  /*0070*/  UIMAD UR4, UR4, UR5, URZ ;  /* 0x00000005040472a4 */ /* 0x002fce000f8e02ff */
[----:B------:R-:W1:Y:S01]  /*0080*/  LDC.64 R6, c[0x0][0x390] ;  /* 0x0000e400ff067b82 */ /* 0x000e620000000a00 */
[----:B0-----:R-:W-:-:S04]  /*0090*/  IMAD R9, R9, UR4, RZ ;  /* 0x0000000409097c24 */ /* 0x001fc8000f8e02ff */
[----:B---3--:R-:W-:-:S04]  /*00a0*/  IMAD.WIDE R2, R9, 0x4, R2 ;  /* 0x0000000409027825 */ /* 0x008fc800078e0202 */
[C---:B----4-:R-:W-:Y:S02]  /*00b0*/  IMAD.WIDE R4, R9.reuse, 0x4, R4 ;  /* 0x0000000409047825 */ /* 0x050fe400078e0204 */
[----:B--2---:R-:W2:Y:S04]  /*00c0*/  LDG.E R2, desc[UR6][R2.64] ;  /* 0x0000000602027981 */ /* 0x004ea8000c1e1900 */
[----:B------:R-:W2:Y:S01]  /*00d0*/  LDG.E R5, desc[UR6][R4.64] ;  /* 0x0000000604057981 */ /* 0x000ea2000c1e1900 */
[----:B-1----:R-:W-:Y:S01]  /*00e0*/  IMAD.WIDE R6, R9, 0x4, R6 ;  /* 0x0000000409067825 */ /* 0x002fe200078e0206 */
[----:B--2---:R-:W-:-:S05]  /*00f0*/  IADD3 R9, PT, PT, R2, R5, RZ ;  /* 0x0000000502097210 */ /* 0x004fca0007ffe0ff */
[----:B------:R-:W-:Y:S01]  /*0100*/  STG.E desc[UR6][R6.64], R9 ;  /* 0x0000000906007986 */ /* 0x000fe2000c101906 */
[----:B------:R-:W-:Y:S05]  /*0110*/  EXIT ;  /* 0x000000000000794d */ /* 0x000fea0003800000 */
.L_x_0:
[----:B------:R-:W-:-:S00]  /*0120*/  BRA `(.L_x_0) ;  /* 0xfffffffc00fc7947 */ /* 0x000fc0000383ffff */
[----:B------:R-:W-:-:S00]  /*0130*/  NOP ;  /* 0x0000000000007918 */ /* 0x000fc00000000000 */
        /* <DEDUP_REMOVED lines=12> */
.L_x_1:


//--------------------- .nv.shared.reserved.0     --------------------------
	.section	.nv.shared.reserved.0,"aw",@nobits
	.weak		__nv_reservedSMEM_offset_0_alias
	.size		__nv_reservedSMEM_offset_0_alias, 0, 64
	.other		__nv_reservedSMEM_offset_0_alias,@"STO_CUDA_RESERVED_SHARED STV_DEFAULT"
__nv_reservedSMEM_offset_0_alias:
	.zero		0
	.zero		64


//--------------------- .nv.constant0._Z6VecAddPiS_S_ --------------------------
	.section	.nv.constant0._Z6VecAddPiS_S_,"a",@progbits
	.sectionflags	@""
	.align	4
.nv.constant0._Z6VecAddPiS_S_:
	.zero		920


//--------------------- SYMBOLS --------------------------

	.type		.nv.reservedSmem.offset0,@object
	.size		.nv.reservedSmem.offset0,0x4
